	.headerflags	@"EF_CUDA_TEXMODE_UNIFIED EF_CUDA_64BIT_ADDRESS EF_CUDA_ACCELERATORS EF_CUDA_SM90 EF_CUDA_VIRTUAL_SM(EF_CUDA_SM90)"
	.elftype	@"ET_EXEC"


//--------------------- .nv.info                  --------------------------
	.section	.nv.info,"",@"SHT_CUDA_INFO"
	.align	4


	//----- nvinfo : EIATTR_REGCOUNT
	.align		4
        /*0000*/ 	.byte	0x04, 0x2f
        /*0002*/ 	.short	(.L_3 - .L_2)
	.align		4
.L_2:
        /*0004*/ 	.word	index@(triton_per_fused__to_copy_add_constant_pad_nd_div_mean_mul_pow_sqrt_sub_2)
        /*0008*/ 	.word	0x00000020


	//----- nvinfo : EIATTR_MIN_STACK_SIZE
	.align		4
.L_3:
        /*000c*/ 	.byte	0x04, 0x12
        /*000e*/ 	.short	(.L_5 - .L_4)
	.align		4
.L_4:
        /*0010*/ 	.word	index@(triton_per_fused__to_copy_add_constant_pad_nd_div_mean_mul_pow_sqrt_sub_2)
        /*0014*/ 	.word	0x00000000


	//----- nvinfo : EIATTR_FRAME_SIZE
	.align		4
.L_5:
        /*0018*/ 	.byte	0x04, 0x11
        /*001a*/ 	.short	(.L_7 - .L_6)
	.align		4
.L_6:
        /*001c*/ 	.word	index@(triton_per_fused__to_copy_add_constant_pad_nd_div_mean_mul_pow_sqrt_sub_2)
        /*0020*/ 	.word	0x00000000


	//----- nvinfo : EIATTR_MIN_STACK_SIZE
	.align		4
.L_7:
        /*0024*/ 	.byte	0x04, 0x12
        /*0026*/ 	.short	(.L_9 - .L_8)
	.align		4
.L_8:
        /*0028*/ 	.word	index@(triton_per_fused__to_copy_add_constant_pad_nd_div_mean_mul_pow_sqrt_sub_2)
        /*002c*/ 	.word	0x00000000
.L_9:


//--------------------- .nv.info.triton_per_fused__to_copy_add_constant_pad_nd_div_mean_mul_pow_sqrt_sub_2 --------------------------
	.section	.nv.info.triton_per_fused__to_copy_add_constant_pad_nd_div_mean_mul_pow_sqrt_sub_2,"",@"SHT_CUDA_INFO"
	.sectionflags	@""
	.align	4


	//----- nvinfo : EIATTR_CUDA_API_VERSION
	.align		4
        /*0000*/ 	.byte	0x04, 0x37
        /*0002*/ 	.short	(.L_11 - .L_10)
.L_10:
        /*0004*/ 	.word	0x0000007c


	//----- nvinfo : EIATTR_KPARAM_INFO
	.align		4
.L_11:
        /*0008*/ 	.byte	0x04, 0x17
        /*000a*/ 	.short	(.L_13 - .L_12)
.L_12:
        /*000c*/ 	.word	0x00000000
        /*0010*/ 	.short	0x0005
        /*0012*/ 	.short	0x0024
        /*0014*/ 	.byte	0x00, 0xf0, 0x11, 0x00


	//----- nvinfo : EIATTR_KPARAM_INFO
	.align		4
.L_13:
        /*0018*/ 	.byte	0x04, 0x17
        /*001a*/ 	.short	(.L_15 - .L_14)
.L_14:
        /*001c*/ 	.word	0x00000000
        /*0020*/ 	.short	0x0004
        /*0022*/ 	.short	0x0020
        /*0024*/ 	.byte	0x00, 0xf0, 0x11, 0x00


	//----- nvinfo : EIATTR_KPARAM_INFO
	.align		4
.L_15:
        /*0028*/ 	.byte	0x04, 0x17
        /*002a*/ 	.short	(.L_17 - .L_16)
.L_16:
        /*002c*/ 	.word	0x00000000
        /*0030*/ 	.short	0x0003
        /*0032*/ 	.short	0x0018
        /*0034*/ 	.byte	0x00, 0xf4, 0x21, 0x00


	//----- nvinfo : EIATTR_KPARAM_INFO
	.align		4
.L_17:
        /*0038*/ 	.byte	0x04, 0x17
        /*003a*/ 	.short	(.L_19 - .L_18)
.L_18:
        /*003c*/ 	.word	0x00000000
        /*0040*/ 	.short	0x0002
        /*0042*/ 	.short	0x0010
        /*0044*/ 	.byte	0x00, 0xf4, 0x21, 0x00


	//----- nvinfo : EIATTR_KPARAM_INFO
	.align		4
.L_19:
        /*0048*/ 	.byte	0x04, 0x17
        /*004a*/ 	.short	(.L_21 - .L_20)
.L_20:
        /*004c*/ 	.word	0x00000000
        /*0050*/ 	.short	0x0001
        /*0052*/ 	.short	0x0008
        /*0054*/ 	.byte	0x00, 0xf4, 0x21, 0x00


	//----- nvinfo : EIATTR_KPARAM_INFO
	.align		4
.L_21:
        /*0058*/ 	.byte	0x04, 0x17
        /*005a*/ 	.short	(.L_23 - .L_22)
.L_22:
        /*005c*/ 	.word	0x00000000
        /*0060*/ 	.short	0x0000
        /*0062*/ 	.short	0x0000
        /*0064*/ 	.byte	0x00, 0xf4, 0x21, 0x00


	//----- nvinfo : EIATTR_SPARSE_MMA_MASK
	.align		4
.L_23:
        /*0068*/ 	.byte	0x03, 0x50
        /*006a*/ 	.short	0x0000


	//----- nvinfo : EIATTR_MAXREG_COUNT
	.align		4
        /*006c*/ 	.byte	0x03, 0x1b
        /*006e*/ 	.short	0x00ff


	//----- nvinfo : EIATTR_COOP_GROUP_MASK_REGIDS
	.align		4
        /*0070*/ 	.byte	0x04, 0x29
        /*0072*/ 	.short	(.L_25 - .L_24)


	//   ....[0]....
.L_24:
        /*0074*/ 	.word	0xffffffff


	//   ....[1]....
        /*0078*/ 	.word	0xffffffff


	//   ....[2]....
        /*007c*/ 	.word	0xffffffff


	//   ....[3]....
        /*0080*/ 	.word	0xffffffff


	//   ....[4]....
        /*0084*/ 	.word	0xffffffff


	//   ....[5]....
        /*0088*/ 	.word	0xffffffff


	//   ....[6]....
        /*008c*/ 	.word	0xffffffff


	//   ....[7]....
        /*0090*/ 	.word	0xffffffff


	//   ....[8]....
        /*0094*/ 	.word	0xffffffff


	//   ....[9]....
        /*0098*/ 	.word	0xffffffff


	//   ....[10]....
        /*009c*/ 	.word	0xffffffff


	//   ....[11]....
        /*00a0*/ 	.word	0xffffffff


	//   ....[12]....
        /*00a4*/ 	.word	0xffffffff


	//   ....[13]....
        /*00a8*/ 	.word	0xffffffff


	//   ....[14]....
        /*00ac*/ 	.word	0xffffffff


	//   ....[15]....
        /*00b0*/ 	.word	0xffffffff


	//   ....[16]....
        /*00b4*/ 	.word	0xffffffff


	//   ....[17]....
        /*00b8*/ 	.word	0xffffffff


	//   ....[18]....
        /*00bc*/ 	.word	0xffffffff


	//   ....[19]....
        /*00c0*/ 	.word	0xffffffff


	//   ....[20]....
        /*00c4*/ 	.word	0xffffffff


	//----- nvinfo : EIATTR_COOP_GROUP_INSTR_OFFSETS
	.align		4
.L_25:
        /*00c8*/ 	.byte	0x04, 0x28
        /*00ca*/ 	.short	(.L_27 - .L_26)


	//   ....[0]....
.L_26:
        /*00cc*/ 	.word	0x00000e00


	//   ....[1]....
        /*00d0*/ 	.word	0x00000e10


	//   ....[2]....
        /*00d4*/ 	.word	0x00000e30


	//   ....[3]....
        /*00d8*/ 	.word	0x00000e40


	//   ....[4]....
        /*00dc*/ 	.word	0x00000e70


	//   ....[5]....
        /*00e0*/ 	.word	0x00000e90


	//   ....[6]....
        /*00e4*/ 	.word	0x00000eb0


	//   ....[7]....
        /*00e8*/ 	.word	0x00000ec0


	//   ....[8]....
        /*00ec*/ 	.word	0x00000ef0


	//   ....[9]....
        /*00f0*/ 	.word	0x00000f10


	//   ....[10]....
        /*00f4*/ 	.word	0x00000f30


	//   ....[11]....
        /*00f8*/ 	.word	0x00000f40


	//   ....[12]....
        /*00fc*/ 	.word	0x00000f70


	//   ....[13]....
        /*0100*/ 	.word	0x00000f90


	//   ....[14]....
        /*0104*/ 	.word	0x00000fb0


	//   ....[15]....
        /*0108*/ 	.word	0x00000fc0


	//   ....[16]....
        /*010c*/ 	.word	0x00001000


	//   ....[17]....
        /*0110*/ 	.word	0x00001020


	//   ....[18]....
        /*0114*/ 	.word	0x00001040


	//   ....[19]....
        /*0118*/ 	.word	0x00001050


	//   ....[20]....
        /*011c*/ 	.word	0x00001260


	//----- nvinfo : EIATTR_EXIT_INSTR_OFFSETS
	.align		4
.L_27:
        /*0120*/ 	.byte	0x04, 0x1c
        /*0122*/ 	.short	(.L_29 - .L_28)


	//   ....[0]....
.L_28:
        /*0124*/ 	.word	0x000014f0


	//   ....[1]....
        /*0128*/ 	.word	0x00001510


	//----- nvinfo : EIATTR_REQNTID
	.align		4
.L_29:
        /*012c*/ 	.byte	0x04, 0x10
        /*012e*/ 	.short	(.L_31 - .L_30)
.L_30:
        /*0130*/ 	.word	0x00000080
        /*0134*/ 	.word	0x00000001
        /*0138*/ 	.word	0x00000001


	//----- nvinfo : EIATTR_CBANK_PARAM_SIZE
	.align		4
.L_31:
        /*013c*/ 	.byte	0x03, 0x19
        /*013e*/ 	.short	0x0028


	//----- nvinfo : EIATTR_PARAM_CBANK
	.align		4
        /*0140*/ 	.byte	0x04, 0x0a
        /*0142*/ 	.short	(.L_33 - .L_32)
	.align		4
.L_32:
        /*0144*/ 	.word	index@(.nv.constant0.triton_per_fused__to_copy_add_constant_pad_nd_div_mean_mul_pow_sqrt_sub_2)
        /*0148*/ 	.short	0x0210
        /*014a*/ 	.short	0x0028


	//----- nvinfo : EIATTR_SW_WAR
	.align		4
.L_33:
        /*014c*/ 	.byte	0x04, 0x36
        /*014e*/ 	.short	(.L_35 - .L_34)
.L_34:
        /*0150*/ 	.word	0x00000008
.L_35:


//--------------------- .nv.callgraph             --------------------------
	.section	.nv.callgraph,"",@"SHT_CUDA_CALLGRAPH"
	.align	4
	.sectionentsize	8
	.align		4
        /*0000*/ 	.word	0x00000000
	.align		4
        /*0004*/ 	.word	0xffffffff
	.align		4
        /*0008*/ 	.word	0x00000000
	.align		4
        /*000c*/ 	.word	0xfffffffe
	.align		4
        /*0010*/ 	.word	0x00000000
	.align		4
        /*0014*/ 	.word	0xfffffffd
	.align		4
        /*0018*/ 	.word	0x00000000
	.align		4
        /*001c*/ 	.word	0xfffffffc


//--------------------- .nv.constant4             --------------------------
	.section	.nv.constant4,"a",@progbits
	.align	8
	.align		8
.nv.constant4:
        /*0000*/ 	.dword	_$_str
	.align		8
        /*0008*/ 	.dword	_$_str_$_2


//--------------------- .text.triton_per_fused__to_copy_add_constant_pad_nd_div_mean_mul_pow_sqrt_sub_2 --------------------------
	.section	.text.triton_per_fused__to_copy_add_constant_pad_nd_div_mean_mul_pow_sqrt_sub_2,"ax",@progbits
	.sectionflags	@"SHF_BARRIERS=1"
	.align	128
        .global         triton_per_fused__to_copy_add_constant_pad_nd_div_mean_mul_pow_sqrt_sub_2
        .type           triton_per_fused__to_copy_add_constant_pad_nd_div_mean_mul_pow_sqrt_sub_2,@function
        .size           triton_per_fused__to_copy_add_constant_pad_nd_div_mean_mul_pow_sqrt_sub_2,(.L_x_1 - triton_per_fused__to_copy_add_constant_pad_nd_div_mean_mul_pow_sqrt_sub_2)
        .other          triton_per_fused__to_copy_add_constant_pad_nd_div_mean_mul_pow_sqrt_sub_2,@"STO_CUDA_ENTRY STV_DEFAULT"
triton_per_fused__to_copy_add_constant_pad_nd_div_mean_mul_pow_sqrt_sub_2:
.text.triton_per_fused__to_copy_add_constant_pad_nd_div_mean_mul_pow_sqrt_sub_2:
[----:B------:R-:W0:Y:S01]  /*0000*/  LDC R1, c[0x0][0x28] ;  /* 0x00000a00ff017b82 */ /* 0x000e220000000800 */
[----:B------:R-:W1:Y:S07]  /*0010*/  S2R R0, SR_TID.X ;  /* 0x0000000000007919 */ /* 0x000e6e0000002100 */
[----:B------:R-:W2:Y:S01]  /*0020*/  LDC.64 R12, c[0x0][0x218] ;  /* 0x00008600ff0c7b82 */ /* 0x000ea20000000a00 */
[----:B------:R-:W-:Y:S01]  /*0030*/  HFMA2.MMA R7, -RZ, RZ, 0, 0 ;  /* 0x00000000ff077435 */ /* 0x000fe200000001ff */
[----:B------:R-:W-:Y:S01]  /*0040*/  CS2R R8, SRZ ;  /* 0x0000000000087805 */ /* 0x000fe2000001ff00 */
[----:B------:R-:W3:Y:S01]  /*0050*/  S2R R3, SR_CTAID.X ;  /* 0x0000000000037919 */ /* 0x000ee20000002500 */
[----:B------:R-:W-:-:S04]  /*0060*/  ULDC.64 UR6, c[0x0][0x208] ;  /* 0x0000820000067ab9 */ /* 0x000fc80000000a00 */
[----:B------:R-:W4:Y:S08]  /*0070*/  LDC.64 R22, c[0x0][0x228] ;  /* 0x00008a00ff167b82 */ /* 0x000f300000000a00 */
[----:B------:R-:W5:Y:S08]  /*0080*/  LDC.64 R10, c[0x0][0x210] ;  /* 0x00008400ff0a7b82 */ /* 0x000f700000000a00 */
[----:B------:R-:W5:Y:S01]  /*0090*/  LDC.64 R14, c[0x0][0x220] ;  /* 0x00008800ff0e7b82 */ /* 0x000f620000000a00 */
[----:B------:R-:W-:Y:S01]  /*00a0*/  HFMA2.MMA R26, -RZ, RZ, 0, 0 ;  /* 0x00000000ff1a7435 */ /* 0x000fe200000001ff */
[----:B------:R-:W-:Y:S01]  /*00b0*/  MOV R21, RZ ;  /* 0x000000ff00157202 */ /* 0x000fe20000000f00 */
[----:B------:R-:W-:Y:S01]  /*00c0*/  ULDC.64 UR4, c[0x0][0x228] ;  /* 0x00008a0000047ab9 */ /* 0x000fe20000000a00 */
[----:B-1----:R-:W-:-:S02]  /*00d0*/  SHF.R.U32.HI R29, RZ, 0x6, R0 ;  /* 0x00000006ff1d7819 */ /* 0x002fc40000011600 */
[----:B------:R-:W-:Y:S02]  /*00e0*/  LOP3.LUT R5, R0, 0x3f, RZ, 0xc0, !PT ;  /* 0x0000003f00057812 */ /* 0x000fe400078ec0ff */
[----:B---3--:R-:W-:Y:S02]  /*00f0*/  SHF.L.U32 R2, R3, 0x3, RZ ;  /* 0x0000000303027819 */ /* 0x008fe400000006ff */
[----:B------:R-:W-:Y:S02]  /*0100*/  SGXT.U32 R29, R29, 0x1 ;  /* 0x000000011d1d781a */ /* 0x000fe40000000000 */
[----:B------:R-:W-:Y:S02]  /*0110*/  ISETP.GE.U32.AND P0, PT, R5, 0x31, PT ;  /* 0x000000310500780c */ /* 0x000fe40003f06070 */
[----:B------:R-:W-:Y:S02]  /*0120*/  LOP3.LUT R6, R2, R29, RZ, 0xfc, !PT ;  /* 0x0000001d02067212 */ /* 0x000fe400078efcff */
[----:B------:R-:W-:-:S02]  /*0130*/  LOP3.LUT R20, R2, 0x4, R29, 0xfe, !PT ;  /* 0x0000000402147812 */ /* 0x000fc400078efe1d */
[C---:B------:R-:W-:Y:S01]  /*0140*/  ISETP.LT.AND P3, PT, R6.reuse, 0x40, !P0 ;  /* 0x000000400600780c */ /* 0x040fe20004761270 */
[C---:B------:R-:W-:Y:S01]  /*0150*/  IMAD R17, R6.reuse, 0x31, R5 ;  /* 0x0000003106117824 */ /* 0x040fe200078e0205 */
[C---:B------:R-:W-:Y:S01]  /*0160*/  ISETP.GE.AND P4, PT, R6.reuse, 0x40, PT ;  /* 0x000000400600780c */ /* 0x040fe20003f86270 */
[----:B----4-:R-:W-:Y:S01]  /*0170*/  IMAD.WIDE R22, R6, 0x4, R22 ;  /* 0x0000000406167825 */ /* 0x010fe200078e0216 */
[----:B------:R-:W-:Y:S02]  /*0180*/  ISETP.LT.AND P1, PT, R20, 0x40, !P0 ;  /* 0x000000401400780c */ /* 0x000fe40004721270 */
[----:B------:R-:W-:Y:S01]  /*0190*/  LOP3.LUT R28, R2, 0x2, R29, 0xfe, !PT ;  /* 0x00000002021c7812 */ /* 0x000fe200078efe1d */
[----:B--2---:R-:W-:Y:S01]  /*01a0*/  IMAD.WIDE R16, R17, 0x4, R12 ;  /* 0x0000000411107825 */ /* 0x004fe200078e020c */
[----:B------:R-:W-:Y:S02]  /*01b0*/  LOP3.LUT R27, R0, 0x3f, RZ, 0xc0, !PT ;  /* 0x0000003f001b7812 */ /* 0x000fe400078ec0ff */
[----:B------:R-:W-:Y:S01]  /*01c0*/  ISETP.LT.AND P2, PT, R28, 0x40, !P0 ;  /* 0x000000401c00780c */ /* 0x000fe20004741270 */
[----:B------:R-:W-:-:S02]  /*01d0*/  IMAD R19, R20, 0x31, R5 ;  /* 0x0000003114137824 */ /* 0x000fc400078e0205 */
[----:B------:R5:W2:Y:S01]  /*01e0*/  @P3 LDG.E R8, desc[UR6][R16.64] ;  /* 0x0000000610083981 */ /* 0x000aa2000c1e1900 */
[----:B------:R-:W-:Y:S02]  /*01f0*/  IMAD R25, R28, 0x31, R5 ;  /* 0x000000311c197824 */ /* 0x000fe400078e0205 */
[--C-:B------:R-:W-:Y:S01]  /*0200*/  IMAD.WIDE R18, R19, 0x4, R12.reuse ;  /* 0x0000000413127825 */ /* 0x100fe200078e020c */
[----:B------:R1:W3:Y:S03]  /*0210*/  @!P4 LDG.E.EL R7, desc[UR6][R22.64] ;  /* 0x000000061607c981 */ /* 0x0002e6000c2e1900 */
[----:B------:R-:W-:Y:S01]  /*0220*/  IMAD.WIDE R24, R25, 0x4, R12 ;  /* 0x0000000419187825 */ /* 0x000fe200078e020c */
[----:B------:R4:W2:Y:S03]  /*0230*/  @P1 LDG.E R26, desc[UR6][R18.64] ;  /* 0x00000006121a1981 */ /* 0x0008a6000c1e1900 */
[C---:B-----5:R-:W-:Y:S01]  /*0240*/  IMAD.WIDE R16, R6.reuse, 0x4, R10 ;  /* 0x0000000406107825 */ /* 0x060fe200078e020a */
[----:B------:R-:W5:Y:S03]  /*0250*/  @P2 LDG.E R9, desc[UR6][R24.64] ;  /* 0x0000000618092981 */ /* 0x000f66000c1e1900 */
[----:B-1----:R-:W-:Y:S01]  /*0260*/  IMAD R23, R6, 0x31, R27 ;  /* 0x0000003106177824 */ /* 0x002fe200078e021b */
[----:B------:R1:W2:Y:S01]  /*0270*/  @!P4 LDG.E.EL R21, desc[UR6][R16.64] ;  /* 0x000000061015c981 */ /* 0x0002a2000c2e1900 */
[----:B----4-:R-:W-:-:S02]  /*0280*/  CS2R R18, SRZ ;  /* 0x0000000000127805 */ /* 0x010fc4000001ff00 */
[----:B0-----:R-:W-:-:S05]  /*0290*/  IMAD.WIDE R22, R23, 0x4, R14 ;  /* 0x0000000417167825 */ /* 0x001fca00078e020e */
[----:B------:R0:W4:Y:S01]  /*02a0*/  @P3 LDG.E R18, desc[UR6][R22.64] ;  /* 0x0000000616123981 */ /* 0x000122000c1e1900 */
[----:B-1----:R-:W-:-:S05]  /*02b0*/  LOP3.LUT R16, R2, 0x2, R29, 0xfe, !PT ;  /* 0x0000000202107812 */ /* 0x002fca00078efe1d */
[----:B------:R-:W-:-:S04]  /*02c0*/  IMAD R25, R16, 0x31, R27 ;  /* 0x0000003110197824 */ /* 0x000fc800078e021b */
[----:B------:R-:W-:Y:S01]  /*02d0*/  IMAD.WIDE R24, R25, 0x4, R14 ;  /* 0x0000000419187825 */ /* 0x000fe200078e020e */
[----:B0-----:R-:W-:Y:S02]  /*02e0*/  LOP3.LUT R22, R2, 0x6, R29, 0xfe, !PT ;  /* 0x0000000602167812 */ /* 0x001fe400078efe1d */
[----:B------:R-:W-:Y:S02]  /*02f0*/  ISETP.GE.AND P4, PT, R28, 0x40, PT ;  /* 0x000000401c00780c */ /* 0x000fe40003f86270 */
[----:B------:R0:W5:Y:S01]  /*0300*/  @P2 LDG.E R19, desc[UR6][R24.64] ;  /* 0x0000000618132981 */ /* 0x000162000c1e1900 */
[----:B------:R-:W-:Y:S02]  /*0310*/  SHF.R.S32.HI R23, RZ, 0x1f, R2 ;  /* 0x0000001fff177819 */ /* 0x000fe40000011402 */
[----:B------:R-:W-:Y:S02]  /*0320*/  LOP3.LUT R16, R2, 0x4, R29, 0xfe, !PT ;  /* 0x0000000402107812 */ /* 0x000fe400078efe1d */
[----:B------:R-:W-:Y:S01]  /*0330*/  LOP3.LUT R28, R2, 0x6, R29, 0xfe, !PT ;  /* 0x00000006021c7812 */ /* 0x000fe200078efe1d */
[----:B------:R-:W-:Y:S01]  /*0340*/  IMAD R29, R22, 0x31, R27 ;  /* 0x00000031161d7824 */ /* 0x000fe200078e021b */
[----:B0-----:R-:W-:-:S02]  /*0350*/  SHF.L.U32 R24, R6, 0x2, RZ ;  /* 0x0000000206187819 */ /* 0x001fc400000006ff */
[----:B------:R-:W-:Y:S02]  /*0360*/  SHF.L.U64.HI R25, R6, 0x2, R23 ;  /* 0x0000000206197819 */ /* 0x000fe40000010217 */
[----:B------:R-:W-:Y:S01]  /*0370*/  IADD3 R22, P5, R24, UR4, RZ ;  /* 0x0000000418167c10 */ /* 0x000fe2000ffbe0ff */
[----:B------:R-:W-:Y:S01]  /*0380*/  IMAD R17, R16, 0x31, R27 ;  /* 0x0000003110117824 */ /* 0x000fe200078e021b */
[----:B------:R-:W-:Y:S02]  /*0390*/  MOV R6, RZ ;  /* 0x000000ff00067202 */ /* 0x000fe40000000f00 */
[----:B------:R-:W-:Y:S01]  /*03a0*/  IADD3.X R23, R25, UR5, RZ, P5, !PT ;  /* 0x0000000519177c10 */ /* 0x000fe2000affe4ff */
[----:B------:R-:W-:Y:S01]  /*03b0*/  IMAD.WIDE R16, R17, 0x4, R14 ;  /* 0x0000000411107825 */ /* 0x000fe200078e020e */
[----:B------:R-:W-:Y:S01]  /*03c0*/  MOV R27, RZ ;  /* 0x000000ff001b7202 */ /* 0x000fe20000000f00 */
[----:B------:R-:W-:Y:S01]  /*03d0*/  ULDC.64 UR4, c[0x0][0x210] ;  /* 0x0000840000047ab9 */ /* 0x000fe20000000a00 */
[----:B------:R-:W-:Y:S01]  /*03e0*/  ISETP.GE.AND P5, PT, R20, 0x40, PT ;  /* 0x000000401400780c */ /* 0x000fe20003fa6270 */
[----:B------:R-:W5:Y:S01]  /*03f0*/  @!P4 LDG.E.EL R6, desc[UR6][R22.64+0x8] ;  /* 0x000008061606c981 */ /* 0x000f62000c2e1900 */
[----:B------:R-:W-:-:S03]  /*0400*/  HFMA2.MMA R20, -RZ, RZ, 0, 0 ;  /* 0x00000000ff147435 */ /* 0x000fc600000001ff */
[----:B------:R0:W5:Y:S02]  /*0410*/  @P1 LDG.E R27, desc[UR6][R16.64] ;  /* 0x00000006101b1981 */ /* 0x000164000c1e1900 */
[----:B0-----:R-:W-:-:S04]  /*0420*/  IADD3 R16, P6, R24, UR4, RZ ;  /* 0x0000000418107c10 */ /* 0x001fc8000ffde0ff */
[----:B------:R-:W-:Y:S02]  /*0430*/  IADD3.X R17, R25, UR5, RZ, P6, !PT ;  /* 0x0000000519117c10 */ /* 0x000fe4000b7fe4ff */
[----:B------:R-:W-:Y:S02]  /*0440*/  CS2R R24, SRZ ;  /* 0x0000000000187805 */ /* 0x000fe4000001ff00 */
[----:B------:R-:W-:Y:S01]  /*0450*/  ISETP.LT.AND P0, PT, R28, 0x40, !P0 ;  /* 0x000000401c00780c */ /* 0x000fe20004701270 */
[----:B------:R-:W5:Y:S01]  /*0460*/  @!P4 LDG.E.EL R20, desc[UR6][R16.64+0x8] ;  /* 0x000008061014c981 */ /* 0x000f62000c2e1900 */
[----:B------:R-:W-:-:S03]  /*0470*/  HFMA2.MMA R2, -RZ, RZ, 0, 0 ;  /* 0x00000000ff027435 */ /* 0x000fc600000001ff */
[----:B------:R-:W5:Y:S01]  /*0480*/  @!P5 LDG.E.EL R24, desc[UR6][R16.64+0x10] ;  /* 0x000010061018d981 */ /* 0x000f62000c2e1900 */
[----:B------:R-:W-:-:S07]  /*0490*/  IMAD.WIDE R14, R29, 0x4, R14 ;  /* 0x000000041d0e7825 */ /* 0x000fce00078e020e */
[----:B------:R0:W5:Y:S02]  /*04a0*/  @P0 LDG.E R2, desc[UR6][R14.64] ;  /* 0x000000060e020981 */ /* 0x000164000c1e1900 */
[----:B0-----:R-:W-:-:S06]  /*04b0*/  MOV R14, RZ ;  /* 0x000000ff000e7202 */ /* 0x001fcc0000000f00 */
[----:B------:R-:W5:Y:S01]  /*04c0*/  @!P5 LDG.E.EL R14, desc[UR6][R22.64+0x10] ;  /* 0x00001006160ed981 */ /* 0x000f62000c2e1900 */
[C---:B------:R-:W-:Y:S01]  /*04d0*/  ISETP.GE.AND P4, PT, R28.reuse, 0x40, PT ;  /* 0x000000401c00780c */ /* 0x040fe20003f86270 */
[----:B------:R-:W-:Y:S01]  /*04e0*/  IMAD R15, R28, 0x31, R5 ;  /* 0x000000311c0f7824 */ /* 0x000fe200078e0205 */
[----:B------:R-:W-:-:S03]  /*04f0*/  HFMA2.MMA R5, -RZ, RZ, 0, 0 ;  /* 0x00000000ff057435 */ /* 0x000fc600000001ff */
[----:B------:R-:W-:Y:S01]  /*0500*/  IMAD.WIDE R12, R15, 0x4, R12 ;  /* 0x000000040f0c7825 */ /* 0x000fe200078e020c */
[----:B------:R-:W-:-:S06]  /*0510*/  MOV R15, RZ ;  /* 0x000000ff000f7202 */ /* 0x000fcc0000000f00 */
[----:B------:R0:W5:Y:S04]  /*0520*/  @P0 LDG.E R15, desc[UR6][R12.64] ;  /* 0x000000060c0f0981 */ /* 0x000168000c1e1900 */
[----:B------:R-:W5:Y:S04]  /*0530*/  @!P4 LDG.E.EL R5, desc[UR6][R22.64+0x18] ;  /* 0x000018061605c981 */ /* 0x000f68000c2e1900 */
[----:B------:R1:W5:Y:S01]  /*0540*/  @!P4 LDG.E.EL R25, desc[UR6][R16.64+0x18] ;  /* 0x000018061019c981 */ /* 0x000362000c2e1900 */
[----:B----4-:R-:W-:-:S05]  /*0550*/  SEL R18, R18, RZ, P3 ;  /* 0x000000ff12127207 */ /* 0x010fca0001800000 */
[----:B---3--:R-:W-:Y:S01]  /*0560*/  FADD R7, R18, -R7 ;  /* 0x8000000712077221 */ /* 0x008fe20000000000 */
[----:B--2---:R-:W-:-:S03]  /*0570*/  SEL R18, R8, RZ, P3 ;  /* 0x000000ff08127207 */ /* 0x004fc60001800000 */
[----:B------:R-:W-:Y:S02]  /*0580*/  FFMA R8, R7, R7, 0.81000000238418579102 ;  /* 0x3f4f5c2907087423 */ /* 0x000fe40000000007 */
[----:B------:R-:W-:-:S04]  /*0590*/  FADD R21, R18, -R21 ;  /* 0x8000001512157221 */ /* 0x000fc80000000000 */
[----:B------:R-:W2:Y:S01]  /*05a0*/  MUFU.SQRT R8, R8 ;  /* 0x0000000800087308 */ /* 0x000ea20000002000 */
[----:B-----5:R-:W-:Y:S01]  /*05b0*/  SEL R19, R19, RZ, P2 ;  /* 0x000000ff13137207 */ /* 0x020fe20001000000 */
[----:B------:R-:W-:Y:S01]  /*05c0*/  FFMA R18, R21, R21, 0.81000000238418579102 ;  /* 0x3f4f5c2915127423 */ /* 0x000fe20000000015 */
[----:B------:R-:W-:-:S05]  /*05d0*/  SEL R9, R9, RZ, P2 ;  /* 0x000000ff09097207 */ /* 0x000fca0001000000 */
[----:B0-----:R-:W0:Y:S01]  /*05e0*/  MUFU.SQRT R13, R18 ;  /* 0x00000012000d7308 */ /* 0x001e220000002000 */
[----:B--2---:R-:W-:Y:S01]  /*05f0*/  FSETP.GT.AND P6, PT, R8, 8.50705917302346158658e+37, PT ;  /* 0x7e8000000800780b */ /* 0x004fe20003fc4000 */
[----:B------:R-:W-:-:S04]  /*0600*/  FADD R6, R19, -R6 ;  /* 0x8000000613067221 */ /* 0x000fc80000000000 */
[----:B-1----:R-:W-:Y:S01]  /*0610*/  FFMA R16, R6, R6, 0.81000000238418579102 ;  /* 0x3f4f5c2906107423 */ /* 0x002fe20000000006 */
[----:B------:R-:W-:-:S05]  /*0620*/  FSETP.GEU.AND P4, PT, R8, 1.175494350822287508e-38, PT ;  /* 0x008000000800780b */ /* 0x000fca0003f8e000 */
[----:B------:R-:W1:Y:S01]  /*0630*/  MUFU.SQRT R16, R16 ;  /* 0x0000001000107308 */ /* 0x000e620000002000 */
[----:B------:R-:W-:Y:S02]  /*0640*/  SEL R17, R26, RZ, P1 ;  /* 0x000000ff1a117207 */ /* 0x000fe40000800000 */
[----:B0-----:R-:W-:Y:S01]  /*0650*/  FSETP.GT.AND P5, PT, R13, 8.50705917302346158658e+37, PT ;  /* 0x7e8000000d00780b */ /* 0x001fe20003fa4000 */
[----:B------:R-:W-:Y:S01]  /*0660*/  @P6 FMUL R8, R8, 0.25 ;  /* 0x3e80000008086820 */ /* 0x000fe20000400000 */
[----:B------:R-:W-:Y:S01]  /*0670*/  @P6 FMUL R7, R7, 0.25 ;  /* 0x3e80000007076820 */ /* 0x000fe20000400000 */
[----:B------:R-:W-:-:S04]  /*0680*/  FADD R20, R9, -R20 ;  /* 0x8000001409147221 */ /* 0x000fc80000000000 */
[----:B------:R-:W-:Y:S01]  /*0690*/  FFMA R9, R20, R20, 0.81000000238418579102 ;  /* 0x3f4f5c2914097423 */ /* 0x000fe20000000014 */
[----:B------:R-:W-:Y:S01]  /*06a0*/  FADD R24, R17, -R24 ;  /* 0x8000001811187221 */ /* 0x000fe20000000000 */
[----:B------:R-:W-:Y:S02]  /*06b0*/  FSETP.GEU.AND P6, PT, R13, 1.175494350822287508e-38, PT ;  /* 0x008000000d00780b */ /* 0x000fe40003fce000 */
[----:B------:R-:W0:Y:S01]  /*06c0*/  MUFU.SQRT R17, R9 ;  /* 0x0000000900117308 */ /* 0x000e220000002000 */
[----:B------:R-:W-:Y:S01]  /*06d0*/  @!P4 FMUL R8, R8, 16777216 ;  /* 0x4b8000000808c820 */ /* 0x000fe20000400000 */
[----:B------:R-:W-:Y:S01]  /*06e0*/  @!P4 FMUL R7, R7, 16777216 ;  /* 0x4b8000000707c820 */ /* 0x000fe20000400000 */
[C---:B-1----:R-:W-:Y:S01]  /*06f0*/  FSETP.GT.AND P4, PT, R16.reuse, 8.50705917302346158658e+37, PT ;  /* 0x7e8000001000780b */ /* 0x042fe20003f84000 */
[----:B------:R-:W-:Y:S01]  /*0700*/  @P5 FMUL R13, R13, 0.25 ;  /* 0x3e8000000d0d5820 */ /* 0x000fe20000400000 */
[----:B------:R-:W-:Y:S01]  /*0710*/  SEL R27, R27, RZ, P1 ;  /* 0x000000ff1b1b7207 */ /* 0x000fe20000800000 */
[----:B------:R-:W-:Y:S01]  /*0720*/  @P5 FMUL R21, R21, 0.25 ;  /* 0x3e80000015155820 */ /* 0x000fe20000400000 */
[----:B------:R-:W-:-:S04]  /*0730*/  FSETP.GEU.AND P5, PT, R16, 1.175494350822287508e-38, PT ;  /* 0x008000001000780b */ /* 0x000fc80003fae000 */
[----:B------:R-:W-:Y:S01]  /*0740*/  @!P6 FMUL R13, R13, 16777216 ;  /* 0x4b8000000d0de820 */ /* 0x000fe20000400000 */
[----:B------:R-:W-:Y:S01]  /*0750*/  @!P6 FMUL R21, R21, 16777216 ;  /* 0x4b8000001515e820 */ /* 0x000fe20000400000 */
[----:B0-----:R-:W-:Y:S01]  /*0760*/  FSETP.GT.AND P6, PT, R17, 8.50705917302346158658e+37, PT ;  /* 0x7e8000001100780b */ /* 0x001fe20003fc4000 */
[----:B------:R-:W-:Y:S02]  /*0770*/  FADD R14, R27, -R14 ;  /* 0x8000000e1b0e7221 */ /* 0x000fe40000000000 */
[----:B------:R-:W-:Y:S01]  /*0780*/  @P4 FMUL R16, R16, 0.25 ;  /* 0x3e80000010104820 */ /* 0x000fe20000400000 */
[----:B------:R-:W-:Y:S01]  /*0790*/  @P4 FMUL R6, R6, 0.25 ;  /* 0x3e80000006064820 */ /* 0x000fe20000400000 */
[----:B------:R-:W-:Y:S01]  /*07a0*/  FSETP.GEU.AND P4, PT, R17, 1.175494350822287508e-38, PT ;  /* 0x008000001100780b */ /* 0x000fe20003f8e000 */
[----:B------:R-:W-:-:S04]  /*07b0*/  FFMA R19, R14, R14, 0.81000000238418579102 ;  /* 0x3f4f5c290e137423 */ /* 0x000fc8000000000e */
[----:B------:R-:W0:Y:S01]  /*07c0*/  MUFU.SQRT R9, R19 ;  /* 0x0000001300097308 */ /* 0x000e220000002000 */
[----:B------:R-:W-:Y:S02]  /*07d0*/  FFMA R12, R24, R24, 0.81000000238418579102 ;  /* 0x3f4f5c29180c7423 */ /* 0x000fe40000000018 */
[----:B------:R-:W-:Y:S01]  /*07e0*/  @P6 FMUL R17, R17, 0.25 ;  /* 0x3e80000011116820 */ /* 0x000fe20000400000 */
[----:B------:R-:W-:-:S04]  /*07f0*/  @!P5 FMUL R16, R16, 16777216 ;  /* 0x4b8000001010d820 */ /* 0x000fc80000400000 */
[----:B------:R-:W1:Y:S01]  /*0800*/  MUFU.RCP R8, R8 ;  /* 0x0000000800087308 */ /* 0x000e620000001000 */
[----:B------:R-:W-:Y:S01]  /*0810*/  @!P4 FMUL R17, R17, 16777216 ;  /* 0x4b8000001111c820 */ /* 0x000fe20000400000 */
[----:B------:R-:W-:-:S06]  /*0820*/  @!P5 FMUL R6, R6, 16777216 ;  /* 0x4b8000000606d820 */ /* 0x000fcc0000400000 */
[----:B------:R-:W2:Y:S01]  /*0830*/  MUFU.SQRT R12, R12 ;  /* 0x0000000c000c7308 */ /* 0x000ea20000002000 */
[----:B0-----:R-:W-:Y:S01]  /*0840*/  FSETP.GT.AND P5, PT, R9, 8.50705917302346158658e+37, PT ;  /* 0x7e8000000900780b */ /* 0x001fe20003fa4000 */
[----:B------:R-:W-:-:S06]  /*0850*/  @P6 FMUL R20, R20, 0.25 ;  /* 0x3e80000014146820 */ /* 0x000fcc0000400000 */
[----:B------:R-:W0:Y:S08]  /*0860*/  MUFU.RCP R19, R16 ;  /* 0x0000001000137308 */ /* 0x000e300000001000 */
[----:B------:R-:W3:Y:S01]  /*0870*/  MUFU.RCP R18, R13 ;  /* 0x0000000d00127308 */ /* 0x000ee20000001000 */
[----:B------:R-:W-:-:S07]  /*0880*/  @!P4 FMUL R20, R20, 16777216 ;  /* 0x4b8000001414c820 */ /* 0x000fce0000400000 */
[----:B------:R-:W4:Y:S01]  /*0890*/  MUFU.RCP R17, R17 ;  /* 0x0000001100117308 */ /* 0x000f220000001000 */
[----:B------:R-:W-:Y:S01]  /*08a0*/  FSETP.GEU.AND P4, PT, R9, 1.175494350822287508e-38, PT ;  /* 0x008000000900780b */ /* 0x000fe20003f8e000 */
[----:B-1----:R-:W-:Y:S01]  /*08b0*/  FMUL R7, R8, R7 ;  /* 0x0000000708077220 */ /* 0x002fe20000400000 */
[----:B------:R-:W-:Y:S02]  /*08c0*/  SEL R2, R2, RZ, P0 ;  /* 0x000000ff02027207 */ /* 0x000fe40000000000 */
[----:B--2---:R-:W-:Y:S01]  /*08d0*/  FSETP.GT.AND P6, PT, R12, 8.50705917302346158658e+37, PT ;  /* 0x7e8000000c00780b */ /* 0x004fe20003fc4000 */
[----:B0-----:R-:W-:Y:S01]  /*08e0*/  FMUL R6, R19, R6 ;  /* 0x0000000613067220 */ /* 0x001fe20000400000 */
[----:B---3--:R-:W-:Y:S01]  /*08f0*/  FFMA R18, R18, R21, -R7 ;  /* 0x0000001512127223 */ /* 0x008fe20000000807 */
[----:B------:R-:W-:Y:S01]  /*0900*/  @P5 FMUL R9, R9, 0.25 ;  /* 0x3e80000009095820 */ /* 0x000fe20000400000 */
[----:B------:R-:W-:Y:S01]  /*0910*/  @P5 FMUL R14, R14, 0.25 ;  /* 0x3e8000000e0e5820 */ /* 0x000fe20000400000 */
[----:B------:R-:W-:Y:S01]  /*0920*/  FSETP.GEU.AND P5, PT, R12, 1.175494350822287508e-38, PT ;  /* 0x008000000c00780b */ /* 0x000fe20003fae000 */
[----:B------:R-:W-:Y:S01]  /*0930*/  FADD R5, R2, -R5 ;  /* 0x8000000502057221 */ /* 0x000fe20000000000 */
[----:B----4-:R-:W-:Y:S01]  /*0940*/  FFMA R17, R17, R20, -R6 ;  /* 0x0000001411117223 */ /* 0x010fe20000000806 */
[----:B------:R-:W-:-:S02]  /*0950*/  FFMA R6, R18, R18, 0.10000000149011611938 ;  /* 0x3dcccccd12067423 */ /* 0x000fc40000000012 */
[----:B------:R-:W-:Y:S01]  /*0960*/  FFMA R7, R5, R5, 0.81000000238418579102 ;  /* 0x3f4f5c2905077423 */ /* 0x000fe20000000005 */
[----:B------:R-:W-:Y:S01]  /*0970*/  @!P4 FMUL R9, R9, 16777216 ;  /* 0x4b8000000909c820 */ /* 0x000fe20000400000 */
[----:B------:R-:W-:Y:S01]  /*0980*/  @!P4 FMUL R14, R14, 16777216 ;  /* 0x4b8000000e0ec820 */ /* 0x000fe20000400000 */
[----:B------:R-:W-:Y:S01]  /*0990*/  SEL R8, R15, RZ, P0 ;  /* 0x000000ff0f087207 */ /* 0x000fe20000000000 */
[----:B------:R0:W1:Y:S01]  /*09a0*/  MUFU.SQRT R16, R7 ;  /* 0x0000000700107308 */ /* 0x0000620000002000 */
[----:B------:R-:W-:Y:S01]  /*09b0*/  FSETP.GT.AND P4, PT, |R6|, 8.50705917302346158658e+37, PT ;  /* 0x7e8000000600780b */ /* 0x000fe20003f84200 */
[----:B------:R-:W-:Y:S01]  /*09c0*/  @P6 FMUL R12, R12, 0.25 ;  /* 0x3e8000000c0c6820 */ /* 0x000fe20000400000 */
[----:B------:R-:W-:Y:S01]  /*09d0*/  @P6 FMUL R24, R24, 0.25 ;  /* 0x3e80000018186820 */ /* 0x000fe20000400000 */
[----:B------:R-:W-:Y:S01]  /*09e0*/  FFMA R2, R17, R17, 0.10000000149011611938 ;  /* 0x3dcccccd11027423 */ /* 0x000fe20000000011 */
[----:B------:R-:W-:Y:S01]  /*09f0*/  FSETP.GEU.AND P6, PT, |R6|, 1.175494350822287508e-38, PT ;  /* 0x008000000600780b */ /* 0x000fe20003fce200 */
[----:B------:R-:W-:Y:S01]  /*0a00*/  FADD R25, R8, -R25 ;  /* 0x8000001908197221 */ /* 0x000fe20000000000 */
[----:B------:R-:W-:Y:S01]  /*0a10*/  @!P5 FMUL R12, R12, 16777216 ;  /* 0x4b8000000c0cd820 */ /* 0x000fe20000400000 */
[----:B------:R-:W-:Y:S01]  /*0a20*/  @!P5 FMUL R24, R24, 16777216 ;  /* 0x4b8000001818d820 */ /* 0x000fe20000400000 */
[----:B------:R-:W-:Y:S01]  /*0a30*/  FSETP.GT.AND P5, PT, |R2|, 8.50705917302346158658e+37, PT ;  /* 0x7e8000000200780b */ /* 0x000fe20003fa4200 */
[----:B------:R-:W-:Y:S01]  /*0a40*/  FFMA R13, R25, R25, 0.81000000238418579102 ;  /* 0x3f4f5c29190d7423 */ /* 0x000fe20000000019 */
[----:B0-----:R-:W-:Y:S01]  /*0a50*/  FMUL R7, R18, R18 ;  /* 0x0000001212077220 */ /* 0x001fe20000400000 */
[----:B------:R-:W-:-:S02]  /*0a60*/  FMUL R8, R17, R17 ;  /* 0x0000001111087220 */ /* 0x000fc40000400000 */
[----:B------:R-:W-:Y:S01]  /*0a70*/  @P4 FMUL R6, R6, 0.25 ;  /* 0x3e80000006064820 */ /* 0x000fe20000400000 */
[----:B------:R-:W-:Y:S01]  /*0a80*/  @P4 FMUL R7, R7, 0.25 ;  /* 0x3e80000007074820 */ /* 0x000fe20000400000 */
[----:B------:R-:W0:Y:S01]  /*0a90*/  MUFU.SQRT R13, R13 ;  /* 0x0000000d000d7308 */ /* 0x000e220000002000 */
[----:B-1----:R-:W-:Y:S01]  /*0aa0*/  FSETP.GT.AND P4, PT, R16, 8.50705917302346158658e+37, PT ;  /* 0x7e8000001000780b */ /* 0x002fe20003f84000 */
[----:B------:R-:W-:Y:S01]  /*0ab0*/  @!P6 FMUL R6, R6, 16777216 ;  /* 0x4b8000000606e820 */ /* 0x000fe20000400000 */
[----:B------:R-:W-:Y:S01]  /*0ac0*/  @!P6 FMUL R7, R7, 16777216 ;  /* 0x4b8000000707e820 */ /* 0x000fe20000400000 */
[C---:B------:R-:W-:Y:S02]  /*0ad0*/  FSETP.GEU.AND P6, PT, |R2|.reuse, 1.175494350822287508e-38, PT ;  /* 0x008000000200780b */ /* 0x040fe40003fce200 */
[----:B------:R-:W-:Y:S01]  /*0ae0*/  @P5 FMUL R2, R2, 0.25 ;  /* 0x3e80000002025820 */ /* 0x000fe20000400000 */
[----:B------:R-:W-:Y:S01]  /*0af0*/  @P5 FMUL R8, R8, 0.25 ;  /* 0x3e80000008085820 */ /* 0x000fe20000400000 */
[C---:B------:R-:W-:Y:S01]  /*0b00*/  FSETP.GEU.AND P5, PT, R16.reuse, 1.175494350822287508e-38, PT ;  /* 0x008000001000780b */ /* 0x040fe20003fae000 */
[----:B------:R-:W1:Y:S05]  /*0b10*/  MUFU.RCP R9, R9 ;  /* 0x0000000900097308 */ /* 0x000e6a0000001000 */
[----:B------:R-:W-:Y:S01]  /*0b20*/  @P4 FMUL R16, R16, 0.25 ;  /* 0x3e80000010104820 */ /* 0x000fe20000400000 */
[----:B------:R-:W-:Y:S01]  /*0b30*/  @P4 FMUL R5, R5, 0.25 ;  /* 0x3e80000005054820 */ /* 0x000fe20000400000 */
[----:B0-----:R-:W-:Y:S01]  /*0b40*/  FSETP.GT.AND P4, PT, R13, 8.50705917302346158658e+37, PT ;  /* 0x7e8000000d00780b */ /* 0x001fe20003f84000 */
[----:B------:R-:W0:Y:S04]  /*0b50*/  MUFU.RCP R15, R12 ;  /* 0x0000000c000f7308 */ /* 0x000e280000001000 */
[----:B------:R-:W-:Y:S01]  /*0b60*/  @!P5 FMUL R16, R16, 16777216 ;  /* 0x4b8000001010d820 */ /* 0x000fe20000400000 */
[----:B------:R-:W-:Y:S01]  /*0b70*/  @!P5 FMUL R5, R5, 16777216 ;  /* 0x4b8000000505d820 */ /* 0x000fe20000400000 */
[----:B------:R-:W-:Y:S01]  /*0b80*/  FSETP.GEU.AND P5, PT, R13, 1.175494350822287508e-38, PT ;  /* 0x008000000d00780b */ /* 0x000fe20003fae000 */
[----:B-1----:R-:W-:-:S05]  /*0b90*/  FMUL R14, R9, R14 ;  /* 0x0000000e090e7220 */ /* 0x002fca0000400000 */
[----:B------:R-:W-:Y:S01]  /*0ba0*/  @P4 FMUL R13, R13, 0.25 ;  /* 0x3e8000000d0d4820 */ /* 0x000fe20000400000 */
[----:B------:R-:W1:Y:S01]  /*0bb0*/  MUFU.RCP R16, R16 ;  /* 0x0000001000107308 */ /* 0x000e620000001000 */
[----:B0-----:R-:W-:-:S05]  /*0bc0*/  FFMA R15, R15, R24, -R14 ;  /* 0x000000180f0f7223 */ /* 0x001fca000000080e */
[----:B------:R-:W-:-:S04]  /*0bd0*/  @!P5 FMUL R13, R13, 16777216 ;  /* 0x4b8000000d0dd820 */ /* 0x000fc80000400000 */
[----:B------:R-:W0:Y:S01]  /*0be0*/  MUFU.RCP R14, R13 ;  /* 0x0000000d000e7308 */ /* 0x000e220000001000 */
[----:B------:R-:W-:Y:S01]  /*0bf0*/  @P4 FMUL R25, R25, 0.25 ;  /* 0x3e80000019194820 */ /* 0x000fe20000400000 */
[----:B------:R-:W-:Y:S01]  /*0c00*/  FFMA R9, R15, R15, 0.10000000149011611938 ;  /* 0x3dcccccd0f097423 */ /* 0x000fe2000000000f */
[----:B-1----:R-:W-:Y:S02]  /*0c10*/  FMUL R5, R16, R5 ;  /* 0x0000000510057220 */ /* 0x002fe40000400000 */
[----:B------:R-:W-:Y:S02]  /*0c20*/  @!P5 FMUL R25, R25, 16777216 ;  /* 0x4b8000001919d820 */ /* 0x000fe40000400000 */
[----:B------:R-:W-:Y:S02]  /*0c30*/  FSETP.GT.AND P4, PT, |R9|, 8.50705917302346158658e+37, PT ;  /* 0x7e8000000900780b */ /* 0x000fe40003f84200 */
[----:B0-----:R-:W-:-:S04]  /*0c40*/  FFMA R5, R14, R25, -R5 ;  /* 0x000000190e057223 */ /* 0x001fc80000000805 */
[----:B------:R-:W-:Y:S01]  /*0c50*/  FFMA R12, R5, R5, 0.10000000149011611938 ;  /* 0x3dcccccd050c7423 */ /* 0x000fe20000000005 */
[----:B------:R-:W-:Y:S01]  /*0c60*/  @!P6 FMUL R2, R2, 16777216 ;  /* 0x4b8000000202e820 */ /* 0x000fe20000400000 */
[----:B------:R-:W-:Y:S01]  /*0c70*/  FMUL R15, R15, R15 ;  /* 0x0000000f0f0f7220 */ /* 0x000fe20000400000 */
[----:B------:R-:W-:Y:S01]  /*0c80*/  @!P6 FMUL R8, R8, 16777216 ;  /* 0x4b8000000808e820 */ /* 0x000fe20000400000 */
[C---:B------:R-:W-:Y:S02]  /*0c90*/  FSETP.GEU.AND P5, PT, |R9|.reuse, 1.175494350822287508e-38, PT ;  /* 0x008000000900780b */ /* 0x040fe40003fae200 */
[C---:B------:R-:W-:Y:S01]  /*0ca0*/  FSETP.GT.AND P6, PT, |R12|.reuse, 8.50705917302346158658e+37, PT ;  /* 0x7e8000000c00780b */ /* 0x040fe20003fc4200 */
[----:B------:R-:W-:Y:S01]  /*0cb0*/  @P4 FMUL R9, R9, 0.25 ;  /* 0x3e80000009094820 */ /* 0x000fe20000400000 */
[----:B------:R-:W-:Y:S01]  /*0cc0*/  @P4 FMUL R15, R15, 0.25 ;  /* 0x3e8000000f0f4820 */ /* 0x000fe20000400000 */
[----:B------:R-:W-:Y:S01]  /*0cd0*/  FSETP.GEU.AND P4, PT, |R12|, 1.175494350822287508e-38, PT ;  /* 0x008000000c00780b */ /* 0x000fe20003f8e200 */
[----:B------:R-:W0:Y:S07]  /*0ce0*/  MUFU.RCP R13, R2 ;  /* 0x00000002000d7308 */ /* 0x000e2e0000001000 */
[----:B------:R-:W-:-:S02]  /*0cf0*/  @!P5 FMUL R9, R9, 16777216 ;  /* 0x4b8000000909d820 */ /* 0x000fc40000400000 */
[----:B------:R-:W-:Y:S01]  /*0d00*/  @P6 FMUL R12, R12, 0.25 ;  /* 0x3e8000000c0c6820 */ /* 0x000fe20000400000 */
[----:B------:R-:W1:Y:S03]  /*0d10*/  MUFU.RCP R6, R6 ;  /* 0x0000000600067308 */ /* 0x000e660000001000 */
[----:B------:R-:W-:-:S05]  /*0d20*/  @!P4 FMUL R12, R12, 16777216 ;  /* 0x4b8000000c0cc820 */ /* 0x000fca0000400000 */
[----:B------:R-:W2:Y:S01]  /*0d30*/  MUFU.RCP R14, R9 ;  /* 0x00000009000e7308 */ /* 0x000ea20000001000 */
[----:B------:R-:W-:Y:S01]  /*0d40*/  FMUL R5, R5, R5 ;  /* 0x0000000505057220 */ /* 0x000fe20000400000 */
[----:B------:R-:W-:-:S06]  /*0d50*/  @!P5 FMUL R15, R15, 16777216 ;  /* 0x4b8000000f0fd820 */ /* 0x000fcc0000400000 */
[----:B------:R-:W3:Y:S01]  /*0d60*/  MUFU.RCP R12, R12 ;  /* 0x0000000c000c7308 */ /* 0x000ee20000001000 */
[----:B0-----:R-:W-:Y:S01]  /*0d70*/  FMUL R13, R13, R8 ;  /* 0x000000080d0d7220 */ /* 0x001fe20000400000 */
[----:B------:R-:W-:Y:S01]  /*0d80*/  @P6 FMUL R5, R5, 0.25 ;  /* 0x3e80000005056820 */ /* 0x000fe20000400000 */
[----:B-1----:R-:W-:Y:S01]  /*0d90*/  FMUL R6, R6, R7 ;  /* 0x0000000706067220 */ /* 0x002fe20000400000 */
[----:B--2---:R-:W-:Y:S02]  /*0da0*/  FMUL R14, R14, R15 ;  /* 0x0000000f0e0e7220 */ /* 0x004fe40000400000 */
[----:B------:R-:W-:Y:S01]  /*0db0*/  @!P4 FMUL R5, R5, 16777216 ;  /* 0x4b8000000505c820 */ /* 0x000fe20000400000 */
[----:B------:R-:W-:Y:S02]  /*0dc0*/  FSEL R13, R13, RZ, P2 ;  /* 0x000000ff0d0d7208 */ /* 0x000fe40001000000 */
[----:B------:R-:W-:Y:S02]  /*0dd0*/  FSEL R6, R6, RZ, P3 ;  /* 0x000000ff06067208 */ /* 0x000fe40001800000 */
[----:B------:R-:W-:Y:S01]  /*0de0*/  FSEL R14, R14, RZ, P1 ;  /* 0x000000ff0e0e7208 */ /* 0x000fe20000800000 */
[----:B---3--:R-:W-:Y:S01]  /*0df0*/  FMUL R5, R12, R5 ;  /* 0x000000050c057220 */ /* 0x008fe20000400000 */
[----:B------:R-:W0:Y:S04]  /*0e00*/  SHFL.BFLY PT, R2, R13, 0x10, 0x1f ;  /* 0x0e001f000d027f89 */ /* 0x000e2800000e0000 */
[----:B------:R-:W1:Y:S01]  /*0e10*/  SHFL.BFLY PT, R9, R14, 0x10, 0x1f ;  /* 0x0e001f000e097f89 */ /* 0x000e6200000e0000 */
[----:B------:R-:W-:-:S03]  /*0e20*/  FSEL R5, R5, RZ, P0 ;  /* 0x000000ff05057208 */ /* 0x000fc60000000000 */
[----:B------:R-:W2:Y:S04]  /*0e30*/  SHFL.BFLY PT, R7, R6, 0x10, 0x1f ;  /* 0x0e001f0006077f89 */ /* 0x000ea800000e0000 */
[----:B------:R-:W3:Y:S01]  /*0e40*/  SHFL.BFLY PT, R16, R5, 0x10, 0x1f ;  /* 0x0e001f0005107f89 */ /* 0x000ee200000e0000 */
[----:B0-----:R-:W-:Y:S01]  /*0e50*/  FADD R8, R13, R2 ;  /* 0x000000020d087221 */ /* 0x001fe20000000000 */
[----:B-1----:R-:W-:-:S04]  /*0e60*/  FADD R12, R14, R9 ;  /* 0x000000090e0c7221 */ /* 0x002fc80000000000 */
[----:B------:R-:W0:Y:S01]  /*0e70*/  SHFL.BFLY PT, R9, R8, 0x8, 0x1f ;  /* 0x0d001f0008097f89 */ /* 0x000e2200000e0000 */
[----:B--2---:R-:W-:-:S03]  /*0e80*/  FADD R7, R6, R7 ;  /* 0x0000000706077221 */ /* 0x004fc60000000000 */
[----:B------:R-:W1:Y:S01]  /*0e90*/  SHFL.BFLY PT, R13, R12, 0x8, 0x1f ;  /* 0x0d001f000c0d7f89 */ /* 0x000e6200000e0000 */
[----:B---3--:R-:W-:-:S03]  /*0ea0*/  FADD R16, R5, R16 ;  /* 0x0000001005107221 */ /* 0x008fc60000000000 */
        /* <DEDUP_REMOVED lines=18> */
[----:B------:R-:W4:Y:S01]  /*0fd0*/  S2UR UR5, SR_CgaCtaId ;  /* 0x00000000000579c3 */ /* 0x000f220000008800 */
        /* <DEDUP_REMOVED lines=8> */
[----:B------:R-:W-:-:S04]  /*1060*/  SHF.R.U32.HI R5, RZ, 0x6, R0 ;  /* 0x00000006ff057819 */ /* 0x000fc80000011600 */
[----:B------:R-:W-:Y:S02]  /*1070*/  SGXT.U32 R5, R5, 0x1 ;  /* 0x000000010505781a */ /* 0x000fe40000000000 */
[----:B------:R-:W-:Y:S01]  /*1080*/  LOP3.LUT P0, RZ, R0, 0x1f, RZ, 0xc0, !PT ;  /* 0x0000001f00ff7812 */ /* 0x000fe2000780c0ff */
[----:B------:R-:W-:Y:S01]  /*1090*/  UMOV UR4, 0x400 ;  /* 0x0000040000047882 */ /* 0x000fe20000000000 */
[C---:B------:R-:W-:Y:S01]  /*10a0*/  LOP3.LUT R13, R5.reuse, 0x4, RZ, 0xfc, !PT ;  /* 0x00000004050d7812 */ /* 0x040fe200078efcff */
[----:B0-----:R-:W-:Y:S01]  /*10b0*/  FADD R23, R2, R9 ;  /* 0x0000000902177221 */ /* 0x001fe20000000000 */
[----:B------:R-:W-:Y:S01]  /*10c0*/  LOP3.LUT R9, R5, 0x2, RZ, 0xfc, !PT ;  /* 0x0000000205097812 */ /* 0x000fe200078efcff */
[----:B----4-:R-:W-:Y:S01]  /*10d0*/  UPRMT UR4, UR5, 0x654, UR4 ;  /* 0x0000065405047896 */ /* 0x010fe20008000004 */
[----:B-1----:R-:W-:Y:S01]  /*10e0*/  FADD R25, R15, R12 ;  /* 0x0000000c0f197221 */ /* 0x002fe20000000000 */
[C---:B------:R-:W-:Y:S02]  /*10f0*/  LOP3.LUT R15, R5.reuse, 0x6, RZ, 0xfc, !PT ;  /* 0x00000006050f7812 */ /* 0x040fe400078efcff */
[----:B------:R-:W-:Y:S01]  /*1100*/  SHF.R.U32.HI R2, RZ, 0x3, R0 ;  /* 0x00000003ff027819 */ /* 0x000fe20000011600 */
[----:B--2---:R-:W-:Y:S01]  /*1110*/  FADD R21, R6, R7 ;  /* 0x0000000706157221 */ /* 0x004fe20000000000 */
[----:B------:R-:W-:-:S02]  /*1120*/  SHF.L.U32 R7, R5, 0x3, RZ ;  /* 0x0000000305077819 */ /* 0x000fc400000006ff */
[----:B------:R-:W-:Y:S02]  /*1130*/  SHF.L.U32 R9, R9, 0x3, RZ ;  /* 0x0000000309097819 */ /* 0x000fe400000006ff */
[----:B------:R-:W-:Y:S01]  /*1140*/  SHF.L.U32 R13, R13, 0x3, RZ ;  /* 0x000000030d0d7819 */ /* 0x000fe200000006ff */
[----:B---3--:R-:W-:Y:S01]  /*1150*/  FADD R19, R19, R8 ;  /* 0x0000000813137221 */ /* 0x008fe20000000000 */
[----:B------:R-:W-:Y:S02]  /*1160*/  SHF.L.U32 R15, R15, 0x3, RZ ;  /* 0x000000030f0f7819 */ /* 0x000fe400000006ff */
[----:B------:R-:W-:Y:S02]  /*1170*/  LOP3.LUT R6, R7, 0x4, R2, 0xf8, !PT ;  /* 0x0000000407067812 */ /* 0x000fe400078ef802 */
[----:B------:R-:W-:Y:S02]  /*1180*/  LOP3.LUT R8, R9, 0x4, R2, 0xf8, !PT ;  /* 0x0000000409087812 */ /* 0x000fe400078ef802 */
[----:B------:R-:W-:-:S02]  /*1190*/  LOP3.LUT R12, R13, 0x4, R2, 0xf8, !PT ;  /* 0x000000040d0c7812 */ /* 0x000fc400078ef802 */
[----:B------:R-:W-:Y:S01]  /*11a0*/  LOP3.LUT R14, R15, 0x4, R2, 0xf8, !PT ;  /* 0x000000040f0e7812 */ /* 0x000fe200078ef802 */
[----:B------:R-:W-:Y:S04]  /*11b0*/  @!P0 STS [R6+UR4], R21 ;  /* 0x0000001506008988 */ /* 0x000fe80008000804 */
[----:B------:R-:W-:Y:S04]  /*11c0*/  @!P0 STS [R8+UR4], R23 ;  /* 0x0000001708008988 */ /* 0x000fe80008000804 */
[----:B------:R-:W-:Y:S04]  /*11d0*/  @!P0 STS [R12+UR4], R25 ;  /* 0x000000190c008988 */ /* 0x000fe80008000804 */
[----:B------:R-:W-:Y:S01]  /*11e0*/  @!P0 STS [R14+UR4], R19 ;  /* 0x000000130e008988 */ /* 0x000fe20008000804 */
[----:B------:R-:W-:Y:S01]  /*11f0*/  BAR.SYNC.DEFER_BLOCKING 0x0 ;  /* 0x0000000000007b1d */ /* 0x000fe20000010000 */
[----:B------:R-:W-:-:S02]  /*1200*/  ISETP.GE.AND P1, PT, R0, 0x10, PT ;  /* 0x000000100000780c */ /* 0x000fc40003f26270 */
[----:B------:R-:W-:-:S11]  /*1210*/  LEA R16, R0, UR4, 0x2 ;  /* 0x0000000400107c11 */ /* 0x000fd6000f8e10ff */
[----:B------:R-:W0:Y:S01]  /*1220*/  @!P1 LDS R4, [R16] ;  /* 0x0000000010049984 */ /* 0x000e220000000800 */
[----:B------:R-:W-:-:S04]  /*1230*/  LOP3.LUT R18, R0, 0x1, RZ, 0xc0, !PT ;  /* 0x0000000100127812 */ /* 0x000fc800078ec0ff */
[----:B------:R-:W-:-:S04]  /*1240*/  ISETP.NE.U32.AND P0, PT, R18, 0x1, PT ;  /* 0x000000011200780c */ /* 0x000fc80003f05070 */
[----:B------:R-:W-:Y:S01]  /*1250*/  ISETP.LT.AND P0, PT, R0, 0x10, P0 ;  /* 0x000000100000780c */ /* 0x000fe20000701270 */
[----:B0-----:R-:W0:Y:S02]  /*1260*/  SHFL.BFLY PT, R17, R4, 0x1, 0x1f ;  /* 0x0c201f0004117f89 */ /* 0x001e2400000e0000 */
[----:B0-----:R-:W-:-:S10]  /*1270*/  FADD R17, R4, R17 ;  /* 0x0000001104117221 */ /* 0x001fd40000000000 */
[----:B------:R-:W-:Y:S01]  /*1280*/  @P0 STS [R16], R17 ;  /* 0x0000001110000388 */ /* 0x000fe20000000800 */
[----:B------:R-:W-:Y:S06]  /*1290*/  BAR.SYNC.DEFER_BLOCKING 0x0 ;  /* 0x0000000000007b1d */ /* 0x000fec0000010000 */
[----:B------:R-:W0:Y:S04]  /*12a0*/  LDS R8, [R7+UR4] ;  /* 0x0000000407087984 */ /* 0x000e280008000800 */
[----:B------:R-:W1:Y:S04]  /*12b0*/  LDS R9, [R9+UR4] ;  /* 0x0000000409097984 */ /* 0x000e680008000800 */
[----:B------:R-:W2:Y:S04]  /*12c0*/  LDS R13, [R13+UR4] ;  /* 0x000000040d0d7984 */ /* 0x000ea80008000800 */
[----:B------:R-:W3:Y:S01]  /*12d0*/  LDS R15, [R15+UR4] ;  /* 0x000000040f0f7984 */ /* 0x000ee20008000800 */
[----:B------:R-:W-:-:S05]  /*12e0*/  IADD3 R6, R7, UR4, RZ ;  /* 0x0000000407067c10 */ /* 0x000fca000fffe0ff */
[----:B------:R-:W-:Y:S01]  /*12f0*/  IMAD R6, R5, -0x4, R6 ;  /* 0xfffffffc05067824 */ /* 0x000fe200078e0206 */
[----:B------:R-:W-:Y:S01]  /*1300*/  BAR.SYNC.DEFER_BLOCKING 0x0 ;  /* 0x0000000000007b1d */ /* 0x000fe20000010000 */
[----:B------:R-:W-:Y:S02]  /*1310*/  LOP3.LUT R4, R0, 0x7, RZ, 0xc0, !PT ;  /* 0x0000000700047812 */ /* 0x000fe400078ec0ff */
[----:B------:R-:W-:Y:S02]  /*1320*/  SHF.L.U32 R5, R3, 0x3, RZ ;  /* 0x0000000303057819 */ /* 0x000fe400000006ff */
[----:B------:R-:W-:Y:S01]  /*1330*/  LEA R12, R4, UR4, 0x2 ;  /* 0x00000004040c7c11 */ /* 0x000fe2000f8e10ff */
[----:B0-----:R0:W-:Y:S04]  /*1340*/  STS [R6], R8 ;  /* 0x0000000806007388 */ /* 0x0011e80000000800 */
[----:B-1----:R-:W-:Y:S04]  /*1350*/  STS [R6+0x8], R9 ;  /* 0x0000080906007388 */ /* 0x002fe80000000800 */
[----:B--2---:R-:W-:Y:S04]  /*1360*/  STS [R6+0x10], R13 ;  /* 0x0000100d06007388 */ /* 0x004fe80000000800 */
[----:B---3--:R-:W-:Y:S01]  /*1370*/  STS [R6+0x18], R15 ;  /* 0x0000180f06007388 */ /* 0x008fe20000000800 */
[----:B------:R-:W-:Y:S01]  /*1380*/  BAR.SYNC.DEFER_BLOCKING 0x0 ;  /* 0x0000000000007b1d */ /* 0x000fe20000010000 */
[----:B------:R-:W-:-:S02]  /*1390*/  SHF.R.S32.HI R4, RZ, 0x1c, R3 ;  /* 0x0000001cff047819 */ /* 0x000fc40000011403 */
[----:B------:R-:W-:Y:S02]  /*13a0*/  LOP3.LUT R3, R5, 0x7, R0, 0xf8, !PT ;  /* 0x0000000705037812 */ /* 0x000fe400078ef800 */
[----:B------:R-:W-:-:S04]  /*13b0*/  SGXT R4, R4, 0x1 ;  /* 0x000000010404781a */ /* 0x000fc80000000200 */
[----:B------:R-:W-:-:S04]  /*13c0*/  LEA.HI R4, R4, R3, RZ, 0x2 ;  /* 0x0000000304047211 */ /* 0x000fc800078f10ff */
[----:B------:R-:W-:Y:S01]  /*13d0*/  SHF.R.S32.HI R5, RZ, 0x2, R4 ;  /* 0x00000002ff057819 */ /* 0x000fe20000011404 */
[----:B------:R-:W1:Y:S03]  /*13e0*/  LDS R12, [R12] ;  /* 0x000000000c0c7984 */ /* 0x000e660000000800 */
[----:B------:R-:W-:-:S04]  /*13f0*/  LEA.HI R7, R5, R5, RZ, 0x2 ;  /* 0x0000000505077211 */ /* 0x000fc800078f10ff */
[----:B0-----:R-:W-:Y:S02]  /*1400*/  LOP3.LUT R8, R7, 0x3, RZ, 0xcf, !PT ;  /* 0x0000000307087812 */ /* 0x001fe400078ecfff */
[----:B------:R-:W-:Y:S02]  /*1410*/  SHF.R.U32.HI R7, RZ, 0x3, R0 ;  /* 0x00000003ff077819 */ /* 0x000fe40000011600 */
[----:B------:R-:W-:Y:S02]  /*1420*/  LOP3.LUT R4, R4, 0x3, RZ, 0xcf, !PT ;  /* 0x0000000304047812 */ /* 0x000fe400078ecfff */
[----:B------:R-:W-:Y:S02]  /*1430*/  SGXT.U32 R7, R7, 0x2 ;  /* 0x000000020707781a */ /* 0x000fe40000000000 */
[----:B------:R-:W-:Y:S01]  /*1440*/  IADD3 R5, R5, R8, RZ ;  /* 0x0000000805057210 */ /* 0x000fe20007ffe0ff */
[----:B------:R-:W-:Y:S01]  /*1450*/  BAR.SYNC.DEFER_BLOCKING 0x0 ;  /* 0x0000000000007b1d */ /* 0x000fe20000010000 */
[----:B------:R-:W-:-:S02]  /*1460*/  LOP3.LUT P0, RZ, R7, 0xc, R2, 0xf8, !PT ;  /* 0x0000000c07ff7812 */ /* 0x000fc4000780f802 */
[----:B------:R-:W-:Y:S02]  /*1470*/  IADD3 R4, R3, R4, RZ ;  /* 0x0000000403047210 */ /* 0x000fe40007ffe0ff */
[----:B------:R-:W-:Y:S02]  /*1480*/  ISETP.LT.AND P0, PT, R3, 0x40, !P0 ;  /* 0x000000400300780c */ /* 0x000fe40004701270 */
[----:B------:R-:W-:-:S04]  /*1490*/  LOP3.LUT R4, R5, R4, RZ, 0xfc, !PT ;  /* 0x0000000405047212 */ /* 0x000fc800078efcff */
[----:B------:R-:W-:-:S04]  /*14a0*/  ISETP.LT.U32.AND P1, PT, R4, 0x2, PT ;  /* 0x000000020400780c */ /* 0x000fc80003f21070 */
[----:B------:R-:W-:Y:S01]  /*14b0*/  SEL R5, RZ, 0x3f800000, !P1 ;  /* 0x3f800000ff057807 */ /* 0x000fe20004800000 */
[----:B------:R-:W-:-:S04]  /*14c0*/  IMAD.WIDE R10, R3, 0x4, R10 ;  /* 0x00000004030a7825 */ /* 0x000fc800078e020a */
[----:B-1----:R-:W-:-:S04]  /*14d0*/  FMUL R12, R12, 0.02040816284716129303 ;  /* 0x3ca72f050c0c7820 */ /* 0x002fc80000400000 */
[----:B------:R-:W-:Y:S01]  /*14e0*/  FMUL R5, R12, R5 ;  /* 0x000000050c057220 */ /* 0x000fe20000400000 */
[----:B------:R-:W-:Y:S06]  /*14f0*/  @!P0 EXIT ;  /* 0x000000000000894d */ /* 0x000fec0003800000 */
[----:B------:R-:W-:Y:S01]  /*1500*/  STG.E desc[UR6][R10.64], R5 ;  /* 0x000000050a007986 */ /* 0x000fe2000c101906 */
[----:B------:R-:W-:Y:S05]  /*1510*/  EXIT ;  /* 0x000000000000794d */ /* 0x000fea0003800000 */
.L_x_0:
[----:B------:R-:W-:-:S00]  /*1520*/  BRA `(.L_x_0) ;  /* 0xfffffffc00fc7947 */ /* 0x000fc0000383ffff */
[----:B------:R-:W-:-:S00]  /*1530*/  NOP ;  /* 0x0000000000007918 */ /* 0x000fc00000000000 */
        /* <DEDUP_REMOVED lines=12> */
.L_x_1:


//--------------------- .nv.global.init           --------------------------
	.section	.nv.global.init,"aw",@progbits
.nv.global.init:
	.type		_$_str,@object
	.size		_$_str,(_$_str_$_2 - _$_str)
_$_str:
        /*0000*/ 	.byte	0x5f, 0x5f, 0x43, 0x55, 0x44, 0x41, 0x5f, 0x46, 0x54, 0x5a, 0x00
	.type		_$_str_$_2,@object
	.size		_$_str_$_2,(.L_1 - _$_str_$_2)
_$_str_$_2:
        /*000b*/ 	.byte	0x5f, 0x5f, 0x43, 0x55, 0x44, 0x41, 0x5f, 0x50, 0x52, 0x45, 0x43, 0x5f, 0x53, 0x51, 0x52, 0x54
        /*001b*/ 	.byte	0x00
.L_1:


//--------------------- .nv.shared.triton_per_fused__to_copy_add_constant_pad_nd_div_mean_mul_pow_sqrt_sub_2 --------------------------
	.section	.nv.shared.triton_per_fused__to_copy_add_constant_pad_nd_div_mean_mul_pow_sqrt_sub_2,"aw",@nobits
	.sectionflags	@""
	.align	16
	.zero		1024


//--------------------- .nv.constant0.triton_per_fused__to_copy_add_constant_pad_nd_div_mean_mul_pow_sqrt_sub_2 --------------------------
	.section	.nv.constant0.triton_per_fused__to_copy_add_constant_pad_nd_div_mean_mul_pow_sqrt_sub_2,"a",@progbits
	.sectionflags	@""
	.align	4
.nv.constant0.triton_per_fused__to_copy_add_constant_pad_nd_div_mean_mul_pow_sqrt_sub_2:
	.zero		568
